//
// Generated by NVIDIA NVVM Compiler
//
// Compiler Build ID: CL-36424714
// Cuda compilation tools, release 13.0, V13.0.88
// Based on NVVM 20.0.0
//

.version 9.0
.target sm_100
.address_size 64

	// .globl	_Z7ARR_ADDPiS_S_i

.visible .entry _Z7ARR_ADDPiS_S_i(
	.param .u64 .ptr .align 1 _Z7ARR_ADDPiS_S_i_param_0,
	.param .u64 .ptr .align 1 _Z7ARR_ADDPiS_S_i_param_1,
	.param .u64 .ptr .align 1 _Z7ARR_ADDPiS_S_i_param_2,
	.param .u32 _Z7ARR_ADDPiS_S_i_param_3
)
{
	.reg .pred 	%p<2>;
	.reg .b32 	%r<9>;
	.reg .b64 	%rd<11>;

	ld.param.u64 	%rd1, [_Z7ARR_ADDPiS_S_i_param_0];
	ld.param.u64 	%rd2, [_Z7ARR_ADDPiS_S_i_param_1];
	ld.param.u64 	%rd3, [_Z7ARR_ADDPiS_S_i_param_2];
	ld.param.u32 	%r2, [_Z7ARR_ADDPiS_S_i_param_3];
	mov.u32 	%r3, %tid.x;
	mov.u32 	%r4, %ctaid.x;
	mov.u32 	%r5, %ntid.x;
	mad.lo.s32 	%r1, %r4, %r5, %r3;
	setp.ge.s32 	%p1, %r1, %r2;
	@%p1 bra 	$L__BB0_2;
	cvta.to.global.u64 	%rd4, %rd2;
	cvta.to.global.u64 	%rd5, %rd3;
	cvta.to.global.u64 	%rd6, %rd1;
	mul.wide.s32 	%rd7, %r1, 4;
	add.s64 	%rd8, %rd4, %rd7;
	ld.global.u32 	%r6, [%rd8];
	add.s64 	%rd9, %rd5, %rd7;
	ld.global.u32 	%r7, [%rd9];
	add.s32 	%r8, %r7, %r6;
	add.s64 	%rd10, %rd6, %rd7;
	st.global.u32 	[%rd10], %r8;
$L__BB0_2:
	ret;

}


// ===== COMPILED SASS (sm_100) =====

	.target	sm_100

	.elftype	@"ET_EXEC"


//--------------------- .note.nv.tkinfo           --------------------------
	.section	.note.nv.tkinfo,"",@"SHT_NOTE"
	.sectionflags	@"SHF_NOTE_NV_TKINFO"
	.tkinfo
        /*0018*/ 	.word	0x00000002
        /*0030*/ 	.string	""
        /*0030*/ 	.string	"ptxas"
        /*0030*/ 	.string	"Cuda compilation tools, release 13.0, V13.0.88"
        /*0030*/ 	.string	"Build cuda_13.0.r13.0/compiler.36424714_0"
        /*0030*/ 	.string	"-arch sm_100 -m 64 "



//--------------------- .note.nv.cuinfo           --------------------------
	.section	.note.nv.cuinfo,"",@"SHT_NOTE"
	.sectionflags	@"SHF_NOTE_NV_CUINFO"
        /*0018*/ 	.short	0x0002
        /*001a*/ 	.short	0x0064
        /*001c*/ 	.short	0x0082
	.zero		2


//--------------------- .nv.info                  --------------------------
	.section	.nv.info,"",@"SHT_CUDA_INFO"
	.align	4


	//----- nvinfo : EIATTR_REGCOUNT
	.align		4
        /*0000*/ 	.byte	0x04, 0x2f
        /*0002*/ 	.short	(.L_1 - .L_0)
	.align		4
.L_0:
        /*0004*/ 	.word	index@(_Z7ARR_ADDPiS_S_i)
        /*0008*/ 	.word	0x0000000c


	//----- nvinfo : EIATTR_FRAME_SIZE
	.align		4
.L_1:
        /*000c*/ 	.byte	0x04, 0x11
        /*000e*/ 	.short	(.L_3 - .L_2)
	.align		4
.L_2:
        /*0010*/ 	.word	index@(_Z7ARR_ADDPiS_S_i)
        /*0014*/ 	.word	0x00000000


	//----- nvinfo : EIATTR_MIN_STACK_SIZE
	.align		4
.L_3:
        /*0018*/ 	.byte	0x04, 0x12
        /*001a*/ 	.short	(.L_5 - .L_4)
	.align		4
.L_4:
        /*001c*/ 	.word	index@(_Z7ARR_ADDPiS_S_i)
        /*0020*/ 	.word	0x00000000
.L_5:


//--------------------- .nv.compat                --------------------------
	.section	.nv.compat,"",@"SHT_CUDA_COMPAT_INFO"
	.align	4
        /*0000*/ 	.byte	0x02, 0x09, 0x00, 0x00, 0x02, 0x02, 0x01, 0x00, 0x02, 0x05, 0x05, 0x00, 0x03, 0x07, 0x01, 0x01
        /*0010*/ 	.byte	0x02, 0x03, 0x00, 0x00, 0x02, 0x06, 0x01, 0x00, 0x04, 0x0b, 0x08, 0x00, 0x09, 0x00, 0x00, 0x00
        /*0020*/ 	.byte	0x00, 0x00, 0x00, 0x00


//--------------------- .nv.info._Z7ARR_ADDPiS_S_i --------------------------
	.section	.nv.info._Z7ARR_ADDPiS_S_i,"",@"SHT_CUDA_INFO"
	.sectionflags	@""
	.align	4


	//----- nvinfo : EIATTR_CUDA_API_VERSION
	.align		4
        /*0000*/ 	.byte	0x04, 0x37
        /*0002*/ 	.short	(.L_7 - .L_6)
.L_6:
        /*0004*/ 	.word	0x00000082


	//----- nvinfo : EIATTR_KPARAM_INFO
	.align		4
.L_7:
        /*0008*/ 	.byte	0x04, 0x17
        /*000a*/ 	.short	(.L_9 - .L_8)
.L_8:
        /*000c*/ 	.word	0x00000000
        /*0010*/ 	.short	0x0003
        /*0012*/ 	.short	0x0018
        /*0014*/ 	.byte	0x00, 0xf0, 0x11, 0x00


	//----- nvinfo : EIATTR_KPARAM_INFO
	.align		4
.L_9:
        /*0018*/ 	.byte	0x04, 0x17
        /*001a*/ 	.short	(.L_11 - .L_10)
.L_10:
        /*001c*/ 	.word	0x00000000
        /*0020*/ 	.short	0x0002
        /*0022*/ 	.short	0x0010
        /*0024*/ 	.byte	0x00, 0xf5, 0x21, 0x00


	//----- nvinfo : EIATTR_KPARAM_INFO
	.align		4
.L_11:
        /*0028*/ 	.byte	0x04, 0x17
        /*002a*/ 	.short	(.L_13 - .L_12)
.L_12:
        /*002c*/ 	.word	0x00000000
        /*0030*/ 	.short	0x0001
        /*0032*/ 	.short	0x0008
        /*0034*/ 	.byte	0x00, 0xf5, 0x21, 0x00


	//----- nvinfo : EIATTR_KPARAM_INFO
	.align		4
.L_13:
        /*0038*/ 	.byte	0x04, 0x17
        /*003a*/ 	.short	(.L_15 - .L_14)
.L_14:
        /*003c*/ 	.word	0x00000000
        /*0040*/ 	.short	0x0000
        /*0042*/ 	.short	0x0000
        /*0044*/ 	.byte	0x00, 0xf5, 0x21, 0x00


	//----- nvinfo : EIATTR_SPARSE_MMA_MASK
	.align		4
.L_15:
        /*0048*/ 	.byte	0x03, 0x50
        /*004a*/ 	.short	0x0000


	//----- nvinfo : EIATTR_MAXREG_COUNT
	.align		4
        /*004c*/ 	.byte	0x03, 0x1b
        /*004e*/ 	.short	0x00ff


	//----- nvinfo : EIATTR_MERCURY_ISA_VERSION
	.align		4
        /*0050*/ 	.byte	0x03, 0x5f
        /*0052*/ 	.short	0x0101


	//----- nvinfo : EIATTR_VRC_CTA_INIT_COUNT
	.align		4
        /*0054*/ 	.byte	0x02, 0x4a
	.zero		1
	.zero		1


	//----- nvinfo : EIATTR_EXIT_INSTR_OFFSETS
	.align		4
        /*0058*/ 	.byte	0x04, 0x1c
        /*005a*/ 	.short	(.L_17 - .L_16)


	//   ....[0]....
.L_16:
        /*005c*/ 	.word	0x00000070


	//   ....[1]....
        /*0060*/ 	.word	0x00000130


	//----- nvinfo : EIATTR_CBANK_PARAM_SIZE
	.align		4
.L_17:
        /*0064*/ 	.byte	0x03, 0x19
        /*0066*/ 	.short	0x001c


	//----- nvinfo : EIATTR_PARAM_CBANK
	.align		4
        /*0068*/ 	.byte	0x04, 0x0a
        /*006a*/ 	.short	(.L_19 - .L_18)
	.align		4
.L_18:
        /*006c*/ 	.word	index@(.nv.constant0._Z7ARR_ADDPiS_S_i)
        /*0070*/ 	.short	0x0380
        /*0072*/ 	.short	0x001c


	//----- nvinfo : EIATTR_SW_WAR
	.align		4
.L_19:
        /*0074*/ 	.byte	0x04, 0x36
        /*0076*/ 	.short	(.L_21 - .L_20)
.L_20:
        /*0078*/ 	.word	0x00000008
.L_21:


//--------------------- .nv.callgraph             --------------------------
	.section	.nv.callgraph,"",@"SHT_CUDA_CALLGRAPH"
	.align	4
	.sectionentsize	8
	.align		4
        /*0000*/ 	.word	0x00000000
	.align		4
        /*0004*/ 	.word	0xffffffff
	.align		4
        /*0008*/ 	.word	0x00000000
	.align		4
        /*000c*/ 	.word	0xfffffffe
	.align		4
        /*0010*/ 	.word	0x00000000
	.align		4
        /*0014*/ 	.word	0xfffffffd
	.align		4
        /*0018*/ 	.word	0x00000000
	.align		4
        /*001c*/ 	.word	0xfffffffc


//--------------------- .text._Z7ARR_ADDPiS_S_i   --------------------------
	.section	.text._Z7ARR_ADDPiS_S_i,"ax",@progbits
	.align	128
        .global         _Z7ARR_ADDPiS_S_i
        .type           _Z7ARR_ADDPiS_S_i,@function
        .size           _Z7ARR_ADDPiS_S_i,(.L_x_1 - _Z7ARR_ADDPiS_S_i)
        .other          _Z7ARR_ADDPiS_S_i,@"STO_CUDA_ENTRY STV_DEFAULT"
_Z7ARR_ADDPiS_S_i:
.text._Z7ARR_ADDPiS_S_i:
[----:B------:R-:W-:Y:S01]  /*0000*/  LDC R1, c[0x0][0x37c] ;  /* 0x0000df00ff017b82 */ /* 0x000fe20000000800 */
[----:B------:R-:W0:Y:S07]  /*0010*/  S2R R9, SR_TID.X ;  /* 0x0000000000097919 */ /* 0x000e2e0000002100 */
[----:B------:R-:W0:Y:S01]  /*0020*/  S2UR UR4, SR_CTAID.X ;  /* 0x00000000000479c3 */ /* 0x000e220000002500 */
[----:B------:R-:W1:Y:S07]  /*0030*/  LDCU UR5, c[0x0][0x398] ;  /* 0x00007300ff0577ac */ /* 0x000e6e0008000800 */
[----:B------:R-:W0:Y:S02]  /*0040*/  LDC R0, c[0x0][0x360] ;  /* 0x0000d800ff007b82 */ /* 0x000e240000000800 */
[----:B0-----:R-:W-:-:S05]  /*0050*/  IMAD R9, R0, UR4, R9 ;  /* 0x0000000400097c24 */ /* 0x001fca000f8e0209 */
[----:B-1----:R-:W-:-:S13]  /*0060*/  ISETP.GE.AND P0, PT, R9, UR5, PT ;  /* 0x0000000509007c0c */ /* 0x002fda000bf06270 */
[----:B------:R-:W-:Y:S05]  /*0070*/  @P0 EXIT ;  /* 0x000000000000094d */ /* 0x000fea0003800000 */
[----:B------:R-:W0:Y:S01]  /*0080*/  LDC.64 R2, c[0x0][0x388] ;  /* 0x0000e200ff027b82 */ /* 0x000e220000000a00 */
[----:B------:R-:W1:Y:S07]  /*0090*/  LDCU.64 UR4, c[0x0][0x358] ;  /* 0x00006b00ff0477ac */ /* 0x000e6e0008000a00 */
[----:B------:R-:W2:Y:S08]  /*00a0*/  LDC.64 R4, c[0x0][0x390] ;  /* 0x0000e400ff047b82 */ /* 0x000eb00000000a00 */
[----:B------:R-:W3:Y:S01]  /*00b0*/  LDC.64 R6, c[0x0][0x380] ;  /* 0x0000e000ff067b82 */ /* 0x000ee20000000a00 */
[----:B0-----:R-:W-:-:S06]  /*00c0*/  IMAD.WIDE R2, R9, 0x4, R2 ;  /* 0x0000000409027825 */ /* 0x001fcc00078e0202 */
[----:B-1----:R-:W4:Y:S01]  /*00d0*/  LDG.E R2, desc[UR4][R2.64] ;  /* 0x0000000402027981 */ /* 0x002f22000c1e1900 */
[----:B--2---:R-:W-:-:S06]  /*00e0*/  IMAD.WIDE R4, R9, 0x4, R4 ;  /* 0x0000000409047825 */ /* 0x004fcc00078e0204 */
[----:B------:R-:W4:Y:S01]  /*00f0*/  LDG.E R5, desc[UR4][R4.64] ;  /* 0x0000000404057981 */ /* 0x000f22000c1e1900 */
[----:B---3--:R-:W-:Y:S01]  /*0100*/  IMAD.WIDE R6, R9, 0x4, R6 ;  /* 0x0000000409067825 */ /* 0x008fe200078e0206 */
[----:B----4-:R-:W-:-:S05]  /*0110*/  IADD3 R9, PT, PT, R2, R5, RZ ;  /* 0x0000000502097210 */ /* 0x010fca0007ffe0ff */
[----:B------:R-:W-:Y:S01]  /*0120*/  STG.E desc[UR4][R6.64], R9 ;  /* 0x0000000906007986 */ /* 0x000fe2000c101904 */
[----:B------:R-:W-:Y:S05]  /*0130*/  EXIT ;  /* 0x000000000000794d */ /* 0x000fea0003800000 */
.L_x_0:
[----:B------:R-:W-:-:S00]  /*0140*/  BRA `(.L_x_0) ;  /* 0xfffffffc00fc7947 */ /* 0x000fc0000383ffff */
[----:B------:R-:W-:-:S00]  /*0150*/  NOP ;  /* 0x0000000000007918 */ /* 0x000fc00000000000 */
        /* <DEDUP_REMOVED lines=10> */
.L_x_1:


//--------------------- .nv.shared.reserved.0     --------------------------
	.section	.nv.shared.reserved.0,"aw",@nobits
	.weak		__nv_reservedSMEM_offset_0_alias
	.size		__nv_reservedSMEM_offset_0_alias, 0, 64
	.other		__nv_reservedSMEM_offset_0_alias,@"STO_CUDA_RESERVED_SHARED STV_DEFAULT"
__nv_reservedSMEM_offset_0_alias:
	.zero		0
	.zero		64


//--------------------- .nv.constant0._Z7ARR_ADDPiS_S_i --------------------------
	.section	.nv.constant0._Z7ARR_ADDPiS_S_i,"a",@progbits
	.sectionflags	@""
	.align	4
.nv.constant0._Z7ARR_ADDPiS_S_i:
	.zero		924


//--------------------- SYMBOLS --------------------------

	.type		.nv.reservedSmem.offset0,@object
	.size		.nv.reservedSmem.offset0,0x4
